	.headerflags	@"EF_CUDA_TEXMODE_UNIFIED EF_CUDA_64BIT_ADDRESS EF_CUDA_ACCELERATORS EF_CUDA_SM90 EF_CUDA_VIRTUAL_SM(EF_CUDA_SM90)"
	.elftype	@"ET_EXEC"


//--------------------- .nv.info                  --------------------------
	.section	.nv.info,"",@"SHT_CUDA_INFO"
	.align	4


	//----- nvinfo : EIATTR_REGCOUNT
	.align		4
        /*0000*/ 	.byte	0x04, 0x2f
        /*0002*/ 	.short	(.L_1 - .L_0)
	.align		4
.L_0:
        /*0004*/ 	.word	index@(triton_per_fused_mul_rsub_sum_0)
        /*0008*/ 	.word	0x00000015


	//----- nvinfo : EIATTR_MIN_STACK_SIZE
	.align		4
.L_1:
        /*000c*/ 	.byte	0x04, 0x12
        /*000e*/ 	.short	(.L_3 - .L_2)
	.align		4
.L_2:
        /*0010*/ 	.word	index@(triton_per_fused_mul_rsub_sum_0)
        /*0014*/ 	.word	0x00000000


	//----- nvinfo : EIATTR_FRAME_SIZE
	.align		4
.L_3:
        /*0018*/ 	.byte	0x04, 0x11
        /*001a*/ 	.short	(.L_5 - .L_4)
	.align		4
.L_4:
        /*001c*/ 	.word	index@(triton_per_fused_mul_rsub_sum_0)
        /*0020*/ 	.word	0x00000000


	//----- nvinfo : EIATTR_MIN_STACK_SIZE
	.align		4
.L_5:
        /*0024*/ 	.byte	0x04, 0x12
        /*0026*/ 	.short	(.L_7 - .L_6)
	.align		4
.L_6:
        /*0028*/ 	.word	index@(triton_per_fused_mul_rsub_sum_0)
        /*002c*/ 	.word	0x00000000
.L_7:


//--------------------- .nv.info.triton_per_fused_mul_rsub_sum_0 --------------------------
	.section	.nv.info.triton_per_fused_mul_rsub_sum_0,"",@"SHT_CUDA_INFO"
	.sectionflags	@""
	.align	4


	//----- nvinfo : EIATTR_CUDA_API_VERSION
	.align		4
        /*0000*/ 	.byte	0x04, 0x37
        /*0002*/ 	.short	(.L_9 - .L_8)
.L_8:
        /*0004*/ 	.word	0x0000007c


	//----- nvinfo : EIATTR_KPARAM_INFO
	.align		4
.L_9:
        /*0008*/ 	.byte	0x04, 0x17
        /*000a*/ 	.short	(.L_11 - .L_10)
.L_10:
        /*000c*/ 	.word	0x00000000
        /*0010*/ 	.short	0x0006
        /*0012*/ 	.short	0x002c
        /*0014*/ 	.byte	0x00, 0xf0, 0x11, 0x00


	//----- nvinfo : EIATTR_KPARAM_INFO
	.align		4
.L_11:
        /*0018*/ 	.byte	0x04, 0x17
        /*001a*/ 	.short	(.L_13 - .L_12)
.L_12:
        /*001c*/ 	.word	0x00000000
        /*0020*/ 	.short	0x0005
        /*0022*/ 	.short	0x0028
        /*0024*/ 	.byte	0x00, 0xf0, 0x11, 0x00


	//----- nvinfo : EIATTR_KPARAM_INFO
	.align		4
.L_13:
        /*0028*/ 	.byte	0x04, 0x17
        /*002a*/ 	.short	(.L_15 - .L_14)
.L_14:
        /*002c*/ 	.word	0x00000000
        /*0030*/ 	.short	0x0004
        /*0032*/ 	.short	0x0020
        /*0034*/ 	.byte	0x00, 0xf4, 0x21, 0x00


	//----- nvinfo : EIATTR_KPARAM_INFO
	.align		4
.L_15:
        /*0038*/ 	.byte	0x04, 0x17
        /*003a*/ 	.short	(.L_17 - .L_16)
.L_16:
        /*003c*/ 	.word	0x00000000
        /*0040*/ 	.short	0x0003
        /*0042*/ 	.short	0x0018
        /*0044*/ 	.byte	0x00, 0xf4, 0x21, 0x00


	//----- nvinfo : EIATTR_KPARAM_INFO
	.align		4
.L_17:
        /*0048*/ 	.byte	0x04, 0x17
        /*004a*/ 	.short	(.L_19 - .L_18)
.L_18:
        /*004c*/ 	.word	0x00000000
        /*0050*/ 	.short	0x0002
        /*0052*/ 	.short	0x0010
        /*0054*/ 	.byte	0x00, 0xf4, 0x21, 0x00


	//----- nvinfo : EIATTR_KPARAM_INFO
	.align		4
.L_19:
        /*0058*/ 	.byte	0x04, 0x17
        /*005a*/ 	.short	(.L_21 - .L_20)
.L_20:
        /*005c*/ 	.word	0x00000000
        /*0060*/ 	.short	0x0001
        /*0062*/ 	.short	0x0008
        /*0064*/ 	.byte	0x00, 0xf4, 0x21, 0x00


	//----- nvinfo : EIATTR_KPARAM_INFO
	.align		4
.L_21:
        /*0068*/ 	.byte	0x04, 0x17
        /*006a*/ 	.short	(.L_23 - .L_22)
.L_22:
        /*006c*/ 	.word	0x00000000
        /*0070*/ 	.short	0x0000
        /*0072*/ 	.short	0x0000
        /*0074*/ 	.byte	0x00, 0xf4, 0x21, 0x00


	//----- nvinfo : EIATTR_SPARSE_MMA_MASK
	.align		4
.L_23:
        /*0078*/ 	.byte	0x03, 0x50
        /*007a*/ 	.short	0x0000


	//----- nvinfo : EIATTR_MAXREG_COUNT
	.align		4
        /*007c*/ 	.byte	0x03, 0x1b
        /*007e*/ 	.short	0x00ff


	//----- nvinfo : EIATTR_COOP_GROUP_MASK_REGIDS
	.align		4
        /*0080*/ 	.byte	0x04, 0x29
        /*0082*/ 	.short	(.L_25 - .L_24)


	//   ....[0]....
.L_24:
        /*0084*/ 	.word	0xffffffff


	//   ....[1]....
        /*0088*/ 	.word	0xffffffff


	//   ....[2]....
        /*008c*/ 	.word	0xffffffff


	//   ....[3]....
        /*0090*/ 	.word	0xffffffff


	//   ....[4]....
        /*0094*/ 	.word	0xffffffff


	//   ....[5]....
        /*0098*/ 	.word	0xffffffff


	//   ....[6]....
        /*009c*/ 	.word	0xffffffff


	//   ....[7]....
        /*00a0*/ 	.word	0xffffffff


	//   ....[8]....
        /*00a4*/ 	.word	0xffffffff


	//   ....[9]....
        /*00a8*/ 	.word	0xffffffff


	//   ....[10]....
        /*00ac*/ 	.word	0xffffffff


	//   ....[11]....
        /*00b0*/ 	.word	0xffffffff


	//   ....[12]....
        /*00b4*/ 	.word	0xffffffff


	//   ....[13]....
        /*00b8*/ 	.word	0xffffffff


	//   ....[14]....
        /*00bc*/ 	.word	0xffffffff


	//   ....[15]....
        /*00c0*/ 	.word	0xffffffff


	//   ....[16]....
        /*00c4*/ 	.word	0xffffffff


	//   ....[17]....
        /*00c8*/ 	.word	0xffffffff


	//----- nvinfo : EIATTR_COOP_GROUP_INSTR_OFFSETS
	.align		4
.L_25:
        /*00cc*/ 	.byte	0x04, 0x28
        /*00ce*/ 	.short	(.L_27 - .L_26)


	//   ....[0]....
.L_26:
        /*00d0*/ 	.word	0x000001a0


	//   ....[1]....
        /*00d4*/ 	.word	0x000001c0


	//   ....[2]....
        /*00d8*/ 	.word	0x000001e0


	//   ....[3]....
        /*00dc*/ 	.word	0x00000220


	//   ....[4]....
        /*00e0*/ 	.word	0x00000240


	//   ....[5]....
        /*00e4*/ 	.word	0x00000260


	//   ....[6]....
        /*00e8*/ 	.word	0x00000290


	//   ....[7]....
        /*00ec*/ 	.word	0x000002f0


	//   ....[8]....
        /*00f0*/ 	.word	0x00000340


	//   ....[9]....
        /*00f4*/ 	.word	0x00000360


	//   ....[10]....
        /*00f8*/ 	.word	0x00000380


	//   ....[11]....
        /*00fc*/ 	.word	0x00000400


	//   ....[12]....
        /*0100*/ 	.word	0x00000460


	//   ....[13]....
        /*0104*/ 	.word	0x00000490


	//   ....[14]....
        /*0108*/ 	.word	0x000004a0


	//   ....[15]....
        /*010c*/ 	.word	0x000004c0


	//   ....[16]....
        /*0110*/ 	.word	0x00000520


	//   ....[17]....
        /*0114*/ 	.word	0x000005b0


	//----- nvinfo : EIATTR_EXIT_INSTR_OFFSETS
	.align		4
.L_27:
        /*0118*/ 	.byte	0x04, 0x1c
        /*011a*/ 	.short	(.L_29 - .L_28)


	//   ....[0]....
.L_28:
        /*011c*/ 	.word	0x00000640


	//   ....[1]....
        /*0120*/ 	.word	0x00000690


	//----- nvinfo : EIATTR_REQNTID
	.align		4
.L_29:
        /*0124*/ 	.byte	0x04, 0x10
        /*0126*/ 	.short	(.L_31 - .L_30)
.L_30:
        /*0128*/ 	.word	0x00000040
        /*012c*/ 	.word	0x00000001
        /*0130*/ 	.word	0x00000001


	//----- nvinfo : EIATTR_CBANK_PARAM_SIZE
	.align		4
.L_31:
        /*0134*/ 	.byte	0x03, 0x19
        /*0136*/ 	.short	0x0030


	//----- nvinfo : EIATTR_PARAM_CBANK
	.align		4
        /*0138*/ 	.byte	0x04, 0x0a
        /*013a*/ 	.short	(.L_33 - .L_32)
	.align		4
.L_32:
        /*013c*/ 	.word	index@(.nv.constant0.triton_per_fused_mul_rsub_sum_0)
        /*0140*/ 	.short	0x0210
        /*0142*/ 	.short	0x0030


	//----- nvinfo : EIATTR_SW_WAR
	.align		4
.L_33:
        /*0144*/ 	.byte	0x04, 0x36
        /*0146*/ 	.short	(.L_35 - .L_34)
.L_34:
        /*0148*/ 	.word	0x00000008
.L_35:


//--------------------- .nv.callgraph             --------------------------
	.section	.nv.callgraph,"",@"SHT_CUDA_CALLGRAPH"
	.align	4
	.sectionentsize	8
	.align		4
        /*0000*/ 	.word	0x00000000
	.align		4
        /*0004*/ 	.word	0xffffffff
	.align		4
        /*0008*/ 	.word	0x00000000
	.align		4
        /*000c*/ 	.word	0xfffffffe
	.align		4
        /*0010*/ 	.word	0x00000000
	.align		4
        /*0014*/ 	.word	0xfffffffd
	.align		4
        /*0018*/ 	.word	0x00000000
	.align		4
        /*001c*/ 	.word	0xfffffffc


//--------------------- .text.triton_per_fused_mul_rsub_sum_0 --------------------------
	.section	.text.triton_per_fused_mul_rsub_sum_0,"ax",@progbits
	.sectionflags	@"SHF_BARRIERS=1"
	.align	128
        .global         triton_per_fused_mul_rsub_sum_0
        .type           triton_per_fused_mul_rsub_sum_0,@function
        .size           triton_per_fused_mul_rsub_sum_0,(.L_x_1 - triton_per_fused_mul_rsub_sum_0)
        .other          triton_per_fused_mul_rsub_sum_0,@"STO_CUDA_ENTRY STV_DEFAULT"
triton_per_fused_mul_rsub_sum_0:
.text.triton_per_fused_mul_rsub_sum_0:
[----:B------:R-:W0:Y:S02]  /*0000*/  LDC R1, c[0x0][0x28] ;  /* 0x00000a00ff017b82 */ /* 0x000e240000000800 */
[----:B------:R-:W1:Y:S01]  /*0010*/  S2R R3, SR_TID.X ;  /* 0x0000000000037919 */ /* 0x000e620000002100 */
[----:B------:R-:W2:Y:S01]  /*0020*/  LDC.64 R8, c[0x0][0x210] ;  /* 0x00008400ff087b82 */ /* 0x000ea20000000a00 */
[----:B------:R-:W-:Y:S01]  /*0030*/  ULDC.64 UR6, c[0x0][0x208] ;  /* 0x0000820000067ab9 */ /* 0x000fe20000000a00 */
[----:B------:R-:W3:Y:S06]  /*0040*/  S2R R0, SR_CTAID.X ;  /* 0x0000000000007919 */ /* 0x000eec0000002500 */
[----:B------:R-:W4:Y:S01]  /*0050*/  LDC.64 R10, c[0x0][0x218] ;  /* 0x00008600ff0a7b82 */ /* 0x000f220000000a00 */
[----:B-1----:R-:W-:-:S04]  /*0060*/  SHF.L.U32 R2, R3, 0x2, RZ ;  /* 0x0000000203027819 */ /* 0x002fc800000006ff */
[----:B------:R-:W-:Y:S02]  /*0070*/  LOP3.LUT R12, R2, 0xc0, RZ, 0xc0, !PT ;  /* 0x000000c0020c7812 */ /* 0x000fe400078ec0ff */
[C---:B---3--:R-:W-:Y:S02]  /*0080*/  ISETP.GE.AND P0, PT, R0.reuse, 0x4, PT ;  /* 0x000000040000780c */ /* 0x048fe40003f06270 */
[----:B------:R-:W-:Y:S02]  /*0090*/  LOP3.LUT R7, R12, 0xf, R3, 0xf8, !PT ;  /* 0x0000000f0c077812 */ /* 0x000fe400078ef803 */
[----:B------:R-:W-:Y:S02]  /*00a0*/  MOV R12, RZ ;  /* 0x000000ff000c7202 */ /* 0x000fe40000000f00 */
[----:B------:R-:W-:-:S05]  /*00b0*/  LEA R7, R0, R7, 0x4 ;  /* 0x0000000700077211 */ /* 0x000fca00078e20ff */
[----:B--2---:R-:W-:-:S04]  /*00c0*/  IMAD.WIDE R8, R7, 0x4, R8 ;  /* 0x0000000407087825 */ /* 0x004fc800078e0208 */
[----:B----4-:R-:W-:Y:S01]  /*00d0*/  IMAD.WIDE R10, R7, 0x4, R10 ;  /* 0x00000004070a7825 */ /* 0x010fe200078e020a */
[----:B------:R-:W-:-:S04]  /*00e0*/  HFMA2.MMA R7, -RZ, RZ, 0, 0 ;  /* 0x00000000ff077435 */ /* 0x000fc800000001ff */
[----:B------:R-:W2:Y:S06]  /*00f0*/  @!P0 LDG.E R12, desc[UR6][R10.64] ;  /* 0x000000060a0c8981 */ /* 0x000eac000c1e1900 */
[----:B------:R-:W3:Y:S01]  /*0100*/  @!P0 LDG.E R7, desc[UR6][R8.64] ;  /* 0x0000000608078981 */ /* 0x000ee2000c1e1900 */
[----:B------:R-:W1:Y:S01]  /*0110*/  S2UR UR5, SR_CgaCtaId ;  /* 0x00000000000579c3 */ /* 0x000e620000008800 */
[C---:B------:R-:W-:Y:S01]  /*0120*/  LOP3.LUT P1, RZ, R3.reuse, 0x1f, RZ, 0xc0, !PT ;  /* 0x0000001f03ff7812 */ /* 0x040fe2000782c0ff */
[----:B------:R-:W-:Y:S01]  /*0130*/  UMOV UR4, 0x400 ;  /* 0x0000040000047882 */ /* 0x000fe20000000000 */
[----:B------:R-:W-:Y:S01]  /*0140*/  ISETP.GE.AND P2, PT, R3, 0x2, PT ;  /* 0x000000020300780c */ /* 0x000fe20003f46270 */
[----:B-1----:R-:W-:Y:S01]  /*0150*/  UPRMT UR4, UR5, 0x654, UR4 ;  /* 0x0000065405047896 */ /* 0x002fe20008000004 */
[----:B--2---:R-:W-:-:S02]  /*0160*/  SEL R17, R12, RZ, !P0 ;  /* 0x000000ff0c117207 */ /* 0x004fc40004000000 */
[----:B---3--:R-:W-:-:S05]  /*0170*/  SEL R15, R7, RZ, !P0 ;  /* 0x000000ff070f7207 */ /* 0x008fca0004000000 */
[----:B------:R-:W-:-:S05]  /*0180*/  FMUL R7, R15, R17 ;  /* 0x000000110f077220 */ /* 0x000fca0000400000 */
[----:B------:R-:W-:-:S05]  /*0190*/  FSEL R7, R7, RZ, !P0 ;  /* 0x000000ff07077208 */ /* 0x000fca0004000000 */
[----:B------:R-:W1:Y:S02]  /*01a0*/  SHFL.BFLY PT, R12, R7, 0x10, 0x1f ;  /* 0x0e001f00070c7f89 */ /* 0x000e6400000e0000 */
[----:B-1----:R-:W-:-:S05]  /*01b0*/  FADD R12, R7, R12 ;  /* 0x0000000c070c7221 */ /* 0x002fca0000000000 */
[----:B------:R-:W1:Y:S02]  /*01c0*/  SHFL.BFLY PT, R13, R12, 0x8, 0x1f ;  /* 0x0d001f000c0d7f89 */ /* 0x000e6400000e0000 */
[----:B-1----:R-:W-:-:S05]  /*01d0*/  FADD R13, R12, R13 ;  /* 0x0000000d0c0d7221 */ /* 0x002fca0000000000 */
[----:B------:R-:W1:Y:S01]  /*01e0*/  SHFL.BFLY PT, R14, R13, 0x4, 0x1f ;  /* 0x0c801f000d0e7f89 */ /* 0x000e6200000e0000 */
[----:B------:R-:W-:-:S04]  /*01f0*/  FADD R8, -R17, 1 ;  /* 0x3f80000011087421 */ /* 0x000fc80000000100 */
[----:B------:R-:W-:Y:S01]  /*0200*/  FMUL R8, R15, R8 ;  /* 0x000000080f087220 */ /* 0x000fe20000400000 */
[----:B-1----:R-:W-:-:S05]  /*0210*/  FADD R14, R13, R14 ;  /* 0x0000000e0d0e7221 */ /* 0x002fca0000000000 */
[----:B------:R-:W1:Y:S01]  /*0220*/  SHFL.BFLY PT, R9, R14, 0x2, 0x1f ;  /* 0x0c401f000e097f89 */ /* 0x000e6200000e0000 */
[----:B------:R-:W-:-:S05]  /*0230*/  FSEL R10, R8, RZ, !P0 ;  /* 0x000000ff080a7208 */ /* 0x000fca0004000000 */
[----:B------:R-:W2:Y:S01]  /*0240*/  SHFL.BFLY PT, R11, R10, 0x10, 0x1f ;  /* 0x0e001f000a0b7f89 */ /* 0x000ea200000e0000 */
[----:B-1----:R-:W-:-:S05]  /*0250*/  FADD R9, R14, R9 ;  /* 0x000000090e097221 */ /* 0x002fca0000000000 */
[----:B------:R-:W1:Y:S01]  /*0260*/  SHFL.BFLY PT, R8, R9, 0x1, 0x1f ;  /* 0x0c201f0009087f89 */ /* 0x000e6200000e0000 */
[----:B--2---:R-:W-:Y:S01]  /*0270*/  FADD R11, R10, R11 ;  /* 0x0000000b0a0b7221 */ /* 0x004fe20000000000 */
[----:B------:R-:W-:-:S04]  /*0280*/  SHF.R.U32.HI R7, RZ, 0x3, R3 ;  /* 0x00000003ff077819 */ /* 0x000fc80000011603 */
[----:B------:R-:W2:Y:S01]  /*0290*/  SHFL.BFLY PT, R16, R11, 0x8, 0x1f ;  /* 0x0d001f000b107f89 */ /* 0x000ea200000e0000 */
[----:B------:R-:W-:Y:S01]  /*02a0*/  LOP3.LUT R7, R7, 0x4, RZ, 0xc0, !PT ;  /* 0x0000000407077812 */ /* 0x000fe200078ec0ff */
[----:B-1----:R-:W-:-:S05]  /*02b0*/  FADD R18, R9, R8 ;  /* 0x0000000809127221 */ /* 0x002fca0000000000 */
[----:B------:R-:W-:Y:S01]  /*02c0*/  @!P1 STS [R7+UR4], R18 ;  /* 0x0000001207009988 */ /* 0x000fe20008000804 */
[----:B------:R-:W-:Y:S01]  /*02d0*/  BAR.SYNC.DEFER_BLOCKING 0x0 ;  /* 0x0000000000007b1d */ /* 0x000fe20000010000 */
[----:B--2---:R-:W-:-:S05]  /*02e0*/  FADD R16, R11, R16 ;  /* 0x000000100b107221 */ /* 0x004fca0000000000 */
[----:B------:R-:W1:Y:S01]  /*02f0*/  SHFL.BFLY PT, R13, R16, 0x4, 0x1f ;  /* 0x0c801f00100d7f89 */ /* 0x000e6200000e0000 */
[----:B------:R-:W-:-:S04]  /*0300*/  FADD R10, -R15, 1 ;  /* 0x3f8000000f0a7421 */ /* 0x000fc80000000100 */
[----:B------:R-:W-:Y:S01]  /*0310*/  FMUL R10, R17, R10 ;  /* 0x0000000a110a7220 */ /* 0x000fe20000400000 */
[----:B------:R-:W-:Y:S04]  /*0320*/  @!P2 LDS R6, [R2+UR4] ;  /* 0x000000040206a984 */ /* 0x000fe80008000800 */
[----:B------:R-:W-:-:S05]  /*0330*/  FSEL R12, R10, RZ, !P0 ;  /* 0x000000ff0a0c7208 */ /* 0x000fca0004000000 */
[----:B------:R-:W2:Y:S01]  /*0340*/  SHFL.BFLY PT, R9, R12, 0x10, 0x1f ;  /* 0x0e001f000c097f89 */ /* 0x000ea200000e0000 */
[----:B-1----:R-:W-:-:S05]  /*0350*/  FADD R13, R16, R13 ;  /* 0x0000000d100d7221 */ /* 0x002fca0000000000 */
[----:B------:R-:W1:Y:S01]  /*0360*/  SHFL.BFLY PT, R8, R13, 0x2, 0x1f ;  /* 0x0c401f000d087f89 */ /* 0x000e6200000e0000 */
[----:B--2---:R-:W-:-:S03]  /*0370*/  FADD R14, R12, R9 ;  /* 0x000000090c0e7221 */ /* 0x004fc60000000000 */
[----:B------:R-:W2:Y:S01]  /*0380*/  SHFL.BFLY PT, R9, R6, 0x1, 0x1f ;  /* 0x0c201f0006097f89 */ /* 0x000ea200000e0000 */
[----:B-1----:R-:W-:Y:S01]  /*0390*/  FADD R10, R13, R8 ;  /* 0x000000080d0a7221 */ /* 0x002fe20000000000 */
[----:B------:R-:W-:-:S04]  /*03a0*/  LOP3.LUT R8, R3, 0x1, RZ, 0xc0, !PT ;  /* 0x0000000103087812 */ /* 0x000fc800078ec0ff */
[----:B------:R-:W-:-:S04]  /*03b0*/  ISETP.NE.U32.AND P0, PT, R8, 0x1, PT ;  /* 0x000000010800780c */ /* 0x000fc80003f05070 */
[----:B------:R-:W-:Y:S01]  /*03c0*/  ISETP.LT.AND P0, PT, R3, 0x2, P0 ;  /* 0x000000020300780c */ /* 0x000fe20000701270 */
[----:B--2---:R-:W-:-:S12]  /*03d0*/  FADD R9, R6, R9 ;  /* 0x0000000906097221 */ /* 0x004fd80000000000 */
[----:B------:R-:W-:Y:S01]  /*03e0*/  @P0 STS [R2+UR4], R9 ;  /* 0x0000000902000988 */ /* 0x000fe20008000804 */
[----:B------:R-:W-:Y:S06]  /*03f0*/  BAR.SYNC.DEFER_BLOCKING 0x0 ;  /* 0x0000000000007b1d */ /* 0x000fec0000010000 */
[----:B------:R-:W1:Y:S04]  /*0400*/  SHFL.BFLY PT, R11, R10, 0x1, 0x1f ;  /* 0x0c201f000a0b7f89 */ /* 0x000e6800000e0000 */
[----:B------:R-:W-:Y:S01]  /*0410*/  LDS R13, [UR4] ;  /* 0x00000004ff0d7984 */ /* 0x000fe20008000800 */
[----:B-1----:R-:W-:Y:S01]  /*0420*/  FADD R12, R10, R11 ;  /* 0x0000000b0a0c7221 */ /* 0x002fe20000000000 */
[----:B------:R-:W-:Y:S06]  /*0430*/  BAR.SYNC.DEFER_BLOCKING 0x0 ;  /* 0x0000000000007b1d */ /* 0x000fec0000010000 */
[----:B------:R-:W-:Y:S02]  /*0440*/  @!P1 STS [R7+UR4], R12 ;  /* 0x0000000c07009988 */ /* 0x000fe40008000804 */
[----:B------:R-:W-:Y:S06]  /*0450*/  BAR.SYNC.DEFER_BLOCKING 0x0 ;  /* 0x0000000000007b1d */ /* 0x000fec0000010000 */
[----:B------:R-:W1:Y:S04]  /*0460*/  SHFL.BFLY PT, R15, R14, 0x8, 0x1f ;  /* 0x0d001f000e0f7f89 */ /* 0x000e6800000e0000 */
[----:B------:R-:W2:Y:S01]  /*0470*/  @!P2 LDS R5, [R2+UR4] ;  /* 0x000000040205a984 */ /* 0x000ea20008000800 */
[----:B-1----:R-:W-:-:S05]  /*0480*/  FADD R15, R14, R15 ;  /* 0x0000000f0e0f7221 */ /* 0x002fca0000000000 */
[----:B------:R-:W1:Y:S04]  /*0490*/  SHFL.BFLY PT, R8, R15, 0x4, 0x1f ;  /* 0x0c801f000f087f89 */ /* 0x000e6800000e0000 */
[----:B--2---:R-:W2:Y:S01]  /*04a0*/  SHFL.BFLY PT, R6, R5, 0x1, 0x1f ;  /* 0x0c201f0005067f89 */ /* 0x004ea200000e0000 */
[----:B-1----:R-:W-:-:S05]  /*04b0*/  FADD R8, R15, R8 ;  /* 0x000000080f087221 */ /* 0x002fca0000000000 */
[----:B------:R-:W1:Y:S01]  /*04c0*/  SHFL.BFLY PT, R11, R8, 0x2, 0x1f ;  /* 0x0c401f00080b7f89 */ /* 0x000e6200000e0000 */
[----:B--2---:R-:W-:-:S05]  /*04d0*/  FADD R15, R5, R6 ;  /* 0x00000006050f7221 */ /* 0x004fca0000000000 */
[----:B------:R-:W-:Y:S01]  /*04e0*/  @P0 STS [R2+UR4], R15 ;  /* 0x0000000f02000988 */ /* 0x000fe20008000804 */
[----:B------:R-:W-:Y:S01]  /*04f0*/  BAR.SYNC.DEFER_BLOCKING 0x0 ;  /* 0x0000000000007b1d */ /* 0x000fe20000010000 */
[----:B-1----:R-:W-:-:S07]  /*0500*/  FADD R11, R8, R11 ;  /* 0x0000000b080b7221 */ /* 0x002fce0000000000 */
[----:B------:R-:W1:Y:S01]  /*0510*/  LDC.64 R8, c[0x0][0x220] ;  /* 0x00008800ff087b82 */ /* 0x000e620000000a00 */
[----:B------:R-:W2:Y:S04]  /*0520*/  SHFL.BFLY PT, R10, R11, 0x1, 0x1f ;  /* 0x0c201f000b0a7f89 */ /* 0x000ea800000e0000 */
[----:B------:R-:W-:Y:S01]  /*0530*/  LDS R17, [UR4] ;  /* 0x00000004ff117984 */ /* 0x000fe20008000800 */
[----:B--2---:R-:W-:Y:S02]  /*0540*/  FADD R6, R11, R10 ;  /* 0x0000000a0b067221 */ /* 0x004fe40000000000 */
[----:B------:R-:W-:Y:S08]  /*0550*/  BAR.SYNC.DEFER_BLOCKING 0x0 ;  /* 0x0000000000007b1d */ /* 0x000ff00000010000 */
[----:B------:R-:W2:Y:S01]  /*0560*/  LDC.64 R10, c[0x0][0x228] ;  /* 0x00008a00ff0a7b82 */ /* 0x000ea20000000a00 */
[----:B------:R-:W-:Y:S07]  /*0570*/  @!P1 STS [R7+UR4], R6 ;  /* 0x0000000607009988 */ /* 0x000fee0008000804 */
[----:B------:R-:W-:Y:S06]  /*0580*/  BAR.SYNC.DEFER_BLOCKING 0x0 ;  /* 0x0000000000007b1d */ /* 0x000fec0000010000 */
[----:B------:R-:W3:Y:S01]  /*0590*/  @!P2 LDS R4, [R2+UR4] ;  /* 0x000000040204a984 */ /* 0x000ee20008000800 */
[----:B------:R-:W-:-:S03]  /*05a0*/  LOP3.LUT P1, RZ, R3, 0x3f, RZ, 0xc0, !PT ;  /* 0x0000003f03ff7812 */ /* 0x000fc6000782c0ff */
[----:B---3--:R-:W3:Y:S01]  /*05b0*/  SHFL.BFLY PT, R5, R4, 0x1, 0x1f ;  /* 0x0c201f0004057f89 */ /* 0x008ee200000e0000 */
[----:B------:R-:W-:Y:S01]  /*05c0*/  ISETP.LT.AND P1, PT, R0, 0x4, !P1 ;  /* 0x000000040000780c */ /* 0x000fe20004f21270 */
[----:B---3--:R-:W-:-:S05]  /*05d0*/  FADD R5, R4, R5 ;  /* 0x0000000504057221 */ /* 0x008fca0000000000 */
[----:B------:R3:W-:Y:S01]  /*05e0*/  @P0 STS [R2+UR4], R5 ;  /* 0x0000000502000988 */ /* 0x0007e20008000804 */
[C---:B-1----:R-:W-:Y:S01]  /*05f0*/  IMAD.WIDE R8, R0.reuse, 0x4, R8 ;  /* 0x0000000400087825 */ /* 0x042fe200078e0208 */
[----:B------:R-:W-:Y:S03]  /*0600*/  BAR.SYNC.DEFER_BLOCKING 0x0 ;  /* 0x0000000000007b1d */ /* 0x000fe60000010000 */
[----:B--2---:R-:W-:-:S03]  /*0610*/  IMAD.WIDE R10, R0, 0x4, R10 ;  /* 0x00000004000a7825 */ /* 0x004fc600078e020a */
[----:B------:R3:W-:Y:S04]  /*0620*/  @P1 STG.E desc[UR6][R8.64], R13 ;  /* 0x0000000d08001986 */ /* 0x0007e8000c101906 */
[----:B------:R3:W-:Y:S01]  /*0630*/  @P1 STG.E desc[UR6][R10.64], R17 ;  /* 0x000000110a001986 */ /* 0x0007e2000c101906 */
[----:B------:R-:W-:Y:S05]  /*0640*/  @!P1 EXIT ;  /* 0x000000000000994d */ /* 0x000fea0003800000 */
[----:B---3--:R-:W0:Y:S01]  /*0650*/  LDS R5, [UR4] ;  /* 0x00000004ff057984 */ /* 0x008e220008000800 */
[----:B------:R-:W1:Y:S02]  /*0660*/  LDC.64 R2, c[0x0][0x230] ;  /* 0x00008c00ff027b82 */ /* 0x000e640000000a00 */
[----:B-1----:R-:W-:-:S05]  /*0670*/  IMAD.WIDE R2, R0, 0x4, R2 ;  /* 0x0000000400027825 */ /* 0x002fca00078e0202 */
[----:B0-----:R-:W-:Y:S01]  /*0680*/  STG.E desc[UR6][R2.64], R5 ;  /* 0x0000000502007986 */ /* 0x001fe2000c101906 */
[----:B------:R-:W-:Y:S05]  /*0690*/  EXIT ;  /* 0x000000000000794d */ /* 0x000fea0003800000 */
.L_x_0:
[----:B------:R-:W-:-:S00]  /*06a0*/  BRA `(.L_x_0) ;  /* 0xfffffffc00fc7947 */ /* 0x000fc0000383ffff */
[----:B------:R-:W-:-:S00]  /*06b0*/  NOP ;  /* 0x0000000000007918 */ /* 0x000fc00000000000 */
        /* <DEDUP_REMOVED lines=12> */
.L_x_1:


//--------------------- .nv.shared.triton_per_fused_mul_rsub_sum_0 --------------------------
	.section	.nv.shared.triton_per_fused_mul_rsub_sum_0,"aw",@nobits
	.sectionflags	@""
	.align	16
	.zero		1024


//--------------------- .nv.constant0.triton_per_fused_mul_rsub_sum_0 --------------------------
	.section	.nv.constant0.triton_per_fused_mul_rsub_sum_0,"a",@progbits
	.sectionflags	@""
	.align	4
.nv.constant0.triton_per_fused_mul_rsub_sum_0:
	.zero		576
